//
// Generated by NVIDIA NVVM Compiler
//
// Compiler Build ID: CL-36424714
// Cuda compilation tools, release 13.0, V13.0.88
// Based on NVVM 20.0.0
//

.version 9.0
.target sm_100
.address_size 64

	// .globl	_Z22parallel_sum_reductionPi
// _ZZ22parallel_sum_reductionPiE10partialSum has been demoted

.visible .entry _Z22parallel_sum_reductionPi(
	.param .u64 .ptr .align 1 _Z22parallel_sum_reductionPi_param_0
)
{
	.reg .pred 	%p<3>;
	.reg .b32 	%r<24>;
	.reg .b64 	%rd<9>;
	// demoted variable
	.shared .align 4 .b8 _ZZ22parallel_sum_reductionPiE10partialSum[32];
	ld.param.u64 	%rd2, [_Z22parallel_sum_reductionPi_param_0];
	cvta.to.global.u64 	%rd1, %rd2;
	mov.u32 	%r1, %tid.x;
	mov.u32 	%r2, %ctaid.x;
	mov.u32 	%r23, %ntid.x;
	mul.lo.s32 	%r7, %r2, %r23;
	shl.b32 	%r8, %r7, 1;
	add.s32 	%r9, %r8, %r1;
	mul.wide.u32 	%rd3, %r9, 4;
	add.s64 	%rd4, %rd1, %rd3;
	ld.global.u32 	%r10, [%rd4];
	shl.b32 	%r11, %r1, 2;
	mov.u32 	%r12, _ZZ22parallel_sum_reductionPiE10partialSum;
	add.s32 	%r4, %r12, %r11;
	st.shared.u32 	[%r4], %r10;
	add.s32 	%r13, %r9, %r23;
	mul.wide.u32 	%rd5, %r13, 4;
	add.s64 	%rd6, %rd1, %rd5;
	ld.global.u32 	%r14, [%rd6];
	shl.b32 	%r15, %r23, 2;
	add.s32 	%r16, %r4, %r15;
	st.shared.u32 	[%r16], %r14;
$L__BB0_1:
	bar.sync 	0;
	setp.ge.u32 	%p1, %r1, %r23;
	@%p1 bra 	$L__BB0_3;
	shl.b32 	%r17, %r23, 2;
	add.s32 	%r18, %r4, %r17;
	ld.shared.u32 	%r19, [%r18];
	ld.shared.u32 	%r20, [%r4];
	add.s32 	%r21, %r20, %r19;
	st.shared.u32 	[%r4], %r21;
$L__BB0_3:
	shr.u32 	%r6, %r23, 1;
	setp.gt.u32 	%p2, %r23, 1;
	mov.u32 	%r23, %r6;
	@%p2 bra 	$L__BB0_1;
	bar.sync 	0;
	ld.shared.u32 	%r22, [_ZZ22parallel_sum_reductionPiE10partialSum];
	mul.wide.u32 	%rd7, %r2, 4;
	add.s64 	%rd8, %rd1, %rd7;
	st.global.u32 	[%rd8], %r22;
	ret;

}


// ===== COMPILED SASS (sm_100) =====

	.target	sm_100

	.elftype	@"ET_EXEC"


//--------------------- .note.nv.tkinfo           --------------------------
	.section	.note.nv.tkinfo,"",@"SHT_NOTE"
	.sectionflags	@"SHF_NOTE_NV_TKINFO"
	.tkinfo
        /*0018*/ 	.word	0x00000002
        /*0030*/ 	.string	""
        /*0030*/ 	.string	"ptxas"
        /*0030*/ 	.string	"Cuda compilation tools, release 13.0, V13.0.88"
        /*0030*/ 	.string	"Build cuda_13.0.r13.0/compiler.36424714_0"
        /*0030*/ 	.string	"-arch sm_100 -m 64 "



//--------------------- .note.nv.cuinfo           --------------------------
	.section	.note.nv.cuinfo,"",@"SHT_NOTE"
	.sectionflags	@"SHF_NOTE_NV_CUINFO"
        /*0018*/ 	.short	0x0002
        /*001a*/ 	.short	0x0064
        /*001c*/ 	.short	0x0082
	.zero		2


//--------------------- .nv.info                  --------------------------
	.section	.nv.info,"",@"SHT_CUDA_INFO"
	.align	4


	//----- nvinfo : EIATTR_REGCOUNT
	.align		4
        /*0000*/ 	.byte	0x04, 0x2f
        /*0002*/ 	.short	(.L_1 - .L_0)
	.align		4
.L_0:
        /*0004*/ 	.word	index@(_Z22parallel_sum_reductionPi)
        /*0008*/ 	.word	0x00000010


	//----- nvinfo : EIATTR_FRAME_SIZE
	.align		4
.L_1:
        /*000c*/ 	.byte	0x04, 0x11
        /*000e*/ 	.short	(.L_3 - .L_2)
	.align		4
.L_2:
        /*0010*/ 	.word	index@(_Z22parallel_sum_reductionPi)
        /*0014*/ 	.word	0x00000000


	//----- nvinfo : EIATTR_MIN_STACK_SIZE
	.align		4
.L_3:
        /*0018*/ 	.byte	0x04, 0x12
        /*001a*/ 	.short	(.L_5 - .L_4)
	.align		4
.L_4:
        /*001c*/ 	.word	index@(_Z22parallel_sum_reductionPi)
        /*0020*/ 	.word	0x00000000
.L_5:


//--------------------- .nv.compat                --------------------------
	.section	.nv.compat,"",@"SHT_CUDA_COMPAT_INFO"
	.align	4
        /*0000*/ 	.byte	0x02, 0x09, 0x00, 0x00, 0x02, 0x02, 0x01, 0x00, 0x02, 0x05, 0x05, 0x00, 0x03, 0x07, 0x01, 0x01
        /*0010*/ 	.byte	0x02, 0x03, 0x00, 0x00, 0x02, 0x06, 0x01, 0x00, 0x04, 0x0b, 0x08, 0x00, 0x09, 0x00, 0x00, 0x00
        /*0020*/ 	.byte	0x00, 0x00, 0x00, 0x00


//--------------------- .nv.info._Z22parallel_sum_reductionPi --------------------------
	.section	.nv.info._Z22parallel_sum_reductionPi,"",@"SHT_CUDA_INFO"
	.sectionflags	@""
	.align	4


	//----- nvinfo : EIATTR_CUDA_API_VERSION
	.align		4
        /*0000*/ 	.byte	0x04, 0x37
        /*0002*/ 	.short	(.L_7 - .L_6)
.L_6:
        /*0004*/ 	.word	0x00000082


	//----- nvinfo : EIATTR_KPARAM_INFO
	.align		4
.L_7:
        /*0008*/ 	.byte	0x04, 0x17
        /*000a*/ 	.short	(.L_9 - .L_8)
.L_8:
        /*000c*/ 	.word	0x00000000
        /*0010*/ 	.short	0x0000
        /*0012*/ 	.short	0x0000
        /*0014*/ 	.byte	0x00, 0xf5, 0x21, 0x00


	//----- nvinfo : EIATTR_SPARSE_MMA_MASK
	.align		4
.L_9:
        /*0018*/ 	.byte	0x03, 0x50
        /*001a*/ 	.short	0x0000


	//----- nvinfo : EIATTR_MAXREG_COUNT
	.align		4
        /*001c*/ 	.byte	0x03, 0x1b
        /*001e*/ 	.short	0x00ff


	//----- nvinfo : EIATTR_NUM_BARRIERS
	.align		4
        /*0020*/ 	.byte	0x02, 0x4c
        /*0022*/ 	.byte	0x01
	.zero		1


	//----- nvinfo : EIATTR_MERCURY_ISA_VERSION
	.align		4
        /*0024*/ 	.byte	0x03, 0x5f
        /*0026*/ 	.short	0x0101


	//----- nvinfo : EIATTR_VRC_CTA_INIT_COUNT
	.align		4
        /*0028*/ 	.byte	0x02, 0x4a
	.zero		1
	.zero		1


	//----- nvinfo : EIATTR_EXIT_INSTR_OFFSETS
	.align		4
        /*002c*/ 	.byte	0x04, 0x1c
        /*002e*/ 	.short	(.L_11 - .L_10)


	//   ....[0]....
.L_10:
        /*0030*/ 	.word	0x00000260


	//----- nvinfo : EIATTR_CBANK_PARAM_SIZE
	.align		4
.L_11:
        /*0034*/ 	.byte	0x03, 0x19
        /*0036*/ 	.short	0x0008


	//----- nvinfo : EIATTR_PARAM_CBANK
	.align		4
        /*0038*/ 	.byte	0x04, 0x0a
        /*003a*/ 	.short	(.L_13 - .L_12)
	.align		4
.L_12:
        /*003c*/ 	.word	index@(.nv.constant0._Z22parallel_sum_reductionPi)
        /*0040*/ 	.short	0x0380
        /*0042*/ 	.short	0x0008


	//----- nvinfo : EIATTR_SW_WAR
	.align		4
.L_13:
        /*0044*/ 	.byte	0x04, 0x36
        /*0046*/ 	.short	(.L_15 - .L_14)
.L_14:
        /*0048*/ 	.word	0x00000008
.L_15:


//--------------------- .nv.callgraph             --------------------------
	.section	.nv.callgraph,"",@"SHT_CUDA_CALLGRAPH"
	.align	4
	.sectionentsize	8
	.align		4
        /*0000*/ 	.word	0x00000000
	.align		4
        /*0004*/ 	.word	0xffffffff
	.align		4
        /*0008*/ 	.word	0x00000000
	.align		4
        /*000c*/ 	.word	0xfffffffe
	.align		4
        /*0010*/ 	.word	0x00000000
	.align		4
        /*0014*/ 	.word	0xfffffffd
	.align		4
        /*0018*/ 	.word	0x00000000
	.align		4
        /*001c*/ 	.word	0xfffffffc


//--------------------- .text._Z22parallel_sum_reductionPi --------------------------
	.section	.text._Z22parallel_sum_reductionPi,"ax",@progbits
	.align	128
        .global         _Z22parallel_sum_reductionPi
        .type           _Z22parallel_sum_reductionPi,@function
        .size           _Z22parallel_sum_reductionPi,(.L_x_2 - _Z22parallel_sum_reductionPi)
        .other          _Z22parallel_sum_reductionPi,@"STO_CUDA_ENTRY STV_DEFAULT"
_Z22parallel_sum_reductionPi:
.text._Z22parallel_sum_reductionPi:
[----:B------:R-:W-:Y:S01]  /*0000*/  LDC R1, c[0x0][0x37c] ;  /* 0x0000df00ff017b82 */ /* 0x000fe20000000800 */
[----:B------:R-:W0:Y:S07]  /*0010*/  S2R R13, SR_CTAID.X ;  /* 0x00000000000d7919 */ /* 0x000e2e0000002500 */
[----:B------:R-:W0:Y:S01]  /*0020*/  LDC R6, c[0x0][0x360] ;  /* 0x0000d800ff067b82 */ /* 0x000e220000000800 */
[----:B------:R-:W1:Y:S01]  /*0030*/  LDCU.64 UR6, c[0x0][0x358] ;  /* 0x00006b00ff0677ac */ /* 0x000e620008000a00 */
[----:B------:R-:W2:Y:S06]  /*0040*/  S2R R11, SR_TID.X ;  /* 0x00000000000b7919 */ /* 0x000eac0000002100 */
[----:B------:R-:W3:Y:S01]  /*0050*/  LDC.64 R4, c[0x0][0x380] ;  /* 0x0000e000ff047b82 */ /* 0x000ee20000000a00 */
[----:B0-----:R-:W-:-:S05]  /*0060*/  IMAD R0, R13, R6, RZ ;  /* 0x000000060d007224 */ /* 0x001fca00078e02ff */
[----:B--2---:R-:W-:-:S04]  /*0070*/  LEA R3, R0, R11, 0x1 ;  /* 0x0000000b00037211 */ /* 0x004fc800078e08ff */
[C---:B------:R-:W-:Y:S01]  /*0080*/  IADD3 R7, PT, PT, R3.reuse, R6, RZ ;  /* 0x0000000603077210 */ /* 0x040fe20007ffe0ff */
[----:B---3--:R-:W-:-:S04]  /*0090*/  IMAD.WIDE.U32 R2, R3, 0x4, R4 ;  /* 0x0000000403027825 */ /* 0x008fc800078e0004 */
[----:B------:R-:W-:Y:S02]  /*00a0*/  IMAD.WIDE.U32 R4, R7, 0x4, R4 ;  /* 0x0000000407047825 */ /* 0x000fe400078e0004 */
[----:B-1----:R-:W2:Y:S04]  /*00b0*/  LDG.E R2, desc[UR6][R2.64] ;  /* 0x0000000602027981 */ /* 0x002ea8000c1e1900 */
[----:B------:R-:W3:Y:S01]  /*00c0*/  LDG.E R4, desc[UR6][R4.64] ;  /* 0x0000000604047981 */ /* 0x000ee2000c1e1900 */
[----:B------:R-:W0:Y:S01]  /*00d0*/  S2UR UR5, SR_CgaCtaId ;  /* 0x00000000000579c3 */ /* 0x000e220000008800 */
[----:B------:R-:W-:Y:S02]  /*00e0*/  UMOV UR4, 0x400 ;  /* 0x0000040000047882 */ /* 0x000fe40000000000 */
[----:B0-----:R-:W-:-:S06]  /*00f0*/  ULEA UR4, UR5, UR4, 0x18 ;  /* 0x0000000405047291 */ /* 0x001fcc000f8ec0ff */
[----:B------:R-:W-:-:S05]  /*0100*/  LEA R7, R11, UR4, 0x2 ;  /* 0x000000040b077c11 */ /* 0x000fca000f8e10ff */
[----:B------:R-:W-:Y:S01]  /*0110*/  IMAD R9, R6, 0x4, R7 ;  /* 0x0000000406097824 */ /* 0x000fe200078e0207 */
[----:B--2---:R0:W-:Y:S04]  /*0120*/  STS [R7], R2 ;  /* 0x0000000207007388 */ /* 0x0041e80000000800 */
[----:B---3--:R0:W-:Y:S02]  /*0130*/  STS [R9], R4 ;  /* 0x0000000409007388 */ /* 0x0081e40000000800 */
.L_x_0:
[----:B------:R-:W-:Y:S01]  /*0140*/  BAR.SYNC.DEFER_BLOCKING 0x0 ;  /* 0x0000000000007b1d */ /* 0x000fe20000010000 */
[----:B------:R-:W-:-:S13]  /*0150*/  ISETP.GE.U32.AND P0, PT, R11, R6, PT ;  /* 0x000000060b00720c */ /* 0x000fda0003f06070 */
[----:B------:R-:W-:Y:S01]  /*0160*/  @!P0 LEA R0, R6, R7, 0x2 ;  /* 0x0000000706008211 */ /* 0x000fe200078e10ff */
[----:B------:R-:W-:Y:S05]  /*0170*/  @!P0 LDS R3, [R7] ;  /* 0x0000000007038984 */ /* 0x000fea0000000800 */
[----:B------:R-:W0:Y:S02]  /*0180*/  @!P0 LDS R0, [R0] ;  /* 0x0000000000008984 */ /* 0x000e240000000800 */
[----:B0-----:R-:W-:-:S05]  /*0190*/  @!P0 IMAD.IADD R2, R0, 0x1, R3 ;  /* 0x0000000100028824 */ /* 0x001fca00078e0203 */
[----:B------:R1:W-:Y:S01]  /*01a0*/  @!P0 STS [R7], R2 ;  /* 0x0000000207008388 */ /* 0x0003e20000000800 */
[----:B------:R-:W-:Y:S02]  /*01b0*/  ISETP.GT.U32.AND P0, PT, R6, 0x1, PT ;  /* 0x000000010600780c */ /* 0x000fe40003f04070 */
[----:B------:R-:W-:-:S11]  /*01c0*/  SHF.R.U32.HI R6, RZ, 0x1, R6 ;  /* 0x00000001ff067819 */ /* 0x000fd60000011606 */
[----:B-1----:R-:W-:Y:S05]  /*01d0*/  @P0 BRA `(.L_x_0) ;  /* 0xfffffffc00d80947 */ /* 0x002fea000383ffff */
[----:B------:R-:W0:Y:S08]  /*01e0*/  S2UR UR5, SR_CgaCtaId ;  /* 0x00000000000579c3 */ /* 0x000e300000008800 */
[----:B------:R-:W-:Y:S06]  /*01f0*/  BAR.SYNC.DEFER_BLOCKING 0x0 ;  /* 0x0000000000007b1d */ /* 0x000fec0000010000 */
[----:B------:R-:W-:-:S02]  /*0200*/  UMOV UR4, 0x400 ;  /* 0x0000040000047882 */ /* 0x000fc40000000000 */
[----:B------:R-:W1:Y:S01]  /*0210*/  LDC.64 R2, c[0x0][0x380] ;  /* 0x0000e000ff027b82 */ /* 0x000e620000000a00 */
[----:B0-----:R-:W-:Y:S01]  /*0220*/  ULEA UR4, UR5, UR4, 0x18 ;  /* 0x0000000405047291 */ /* 0x001fe2000f8ec0ff */
[----:B-1----:R-:W-:-:S08]  /*0230*/  IMAD.WIDE.U32 R2, R13, 0x4, R2 ;  /* 0x000000040d027825 */ /* 0x002fd000078e0002 */
[----:B------:R-:W0:Y:S04]  /*0240*/  LDS R5, [UR4] ;  /* 0x00000004ff057984 */ /* 0x000e280008000800 */
[----:B0-----:R-:W-:Y:S01]  /*0250*/  STG.E desc[UR6][R2.64], R5 ;  /* 0x0000000502007986 */ /* 0x001fe2000c101906 */
[----:B------:R-:W-:Y:S05]  /*0260*/  EXIT ;  /* 0x000000000000794d */ /* 0x000fea0003800000 */
.L_x_1:
[----:B------:R-:W-:-:S00]  /*0270*/  BRA `(.L_x_1) ;  /* 0xfffffffc00fc7947 */ /* 0x000fc0000383ffff */
[----:B------:R-:W-:-:S00]  /*0280*/  NOP ;  /* 0x0000000000007918 */ /* 0x000fc00000000000 */
[----:B------:R-:W-:-:S00]  /*0290*/  NOP ;  /* 0x0000000000007918 */ /* 0x000fc00000000000 */
[----:B------:R-:W-:-:S00]  /*02a0*/  NOP ;  /* 0x0000000000007918 */ /* 0x000fc00000000000 */
[----:B------:R-:W-:-:S00]  /*02b0*/  NOP ;  /* 0x0000000000007918 */ /* 0x000fc00000000000 */
[----:B------:R-:W-:-:S00]  /*02c0*/  NOP ;  /* 0x0000000000007918 */ /* 0x000fc00000000000 */
[----:B------:R-:W-:-:S00]  /*02d0*/  NOP ;  /* 0x0000000000007918 */ /* 0x000fc00000000000 */
[----:B------:R-:W-:-:S00]  /*02e0*/  NOP ;  /* 0x0000000000007918 */ /* 0x000fc00000000000 */
[----:B------:R-:W-:-:S00]  /*02f0*/  NOP ;  /* 0x0000000000007918 */ /* 0x000fc00000000000 */
.L_x_2:


//--------------------- .nv.shared._Z22parallel_sum_reductionPi --------------------------
	.section	.nv.shared._Z22parallel_sum_reductionPi,"aw",@nobits
	.sectionflags	@""
	.align	4
.nv.shared._Z22parallel_sum_reductionPi:
	.zero		1056


//--------------------- .nv.shared.reserved.0     --------------------------
	.section	.nv.shared.reserved.0,"aw",@nobits
	.weak		__nv_reservedSMEM_offset_0_alias
	.size		__nv_reservedSMEM_offset_0_alias, 0, 64
	.other		__nv_reservedSMEM_offset_0_alias,@"STO_CUDA_RESERVED_SHARED STV_DEFAULT"
__nv_reservedSMEM_offset_0_alias:
	.zero		0
	.zero		64


//--------------------- .nv.constant0._Z22parallel_sum_reductionPi --------------------------
	.section	.nv.constant0._Z22parallel_sum_reductionPi,"a",@progbits
	.sectionflags	@""
	.align	4
.nv.constant0._Z22parallel_sum_reductionPi:
	.zero		904


//--------------------- SYMBOLS --------------------------

	.type		.nv.reservedSmem.offset0,@object
	.size		.nv.reservedSmem.offset0,0x4
	.type		.nv.reservedSmem.cap,@object
	.size		.nv.reservedSmem.cap,0x4
